//
// Generated by NVIDIA NVVM Compiler
//
// Compiler Build ID: CL-36424714
// Cuda compilation tools, release 13.0, V13.0.88
// Based on NVVM 20.0.0
//

.version 9.0
.target sm_100
.address_size 64

	// .globl	_Z6bubblePfS_i
.extern .shared .align 16 .b8 s[];

.visible .entry _Z6bubblePfS_i(
	.param .u64 .ptr .align 1 _Z6bubblePfS_i_param_0,
	.param .u64 .ptr .align 1 _Z6bubblePfS_i_param_1,
	.param .u32 _Z6bubblePfS_i_param_2
)
{
	.reg .pred 	%p<28>;
	.reg .b32 	%r<33>;
	.reg .b32 	%f<27>;
	.reg .b64 	%rd<17>;

	ld.param.u64 	%rd3, [_Z6bubblePfS_i_param_0];
	ld.param.u64 	%rd4, [_Z6bubblePfS_i_param_1];
	ld.param.u32 	%r17, [_Z6bubblePfS_i_param_2];
	cvta.to.global.u64 	%rd1, %rd3;
	cvta.to.global.u64 	%rd2, %rd4;
	mov.u32 	%r1, %tid.x;
	shl.b32 	%r2, %r1, 1;
	bar.sync 	0;
	mul.wide.u32 	%rd5, %r1, 4;
	add.s64 	%rd6, %rd2, %rd5;
	ld.global.f32 	%f21, [%rd6];
	shl.b32 	%r18, %r1, 2;
	mov.u32 	%r19, s;
	add.s32 	%r3, %r19, %r18;
	st.shared.f32 	[%r3], %f21;
	shr.u32 	%r20, %r17, 31;
	add.s32 	%r21, %r17, %r20;
	shr.s32 	%r4, %r21, 1;
	mul.wide.s32 	%rd7, %r4, 4;
	add.s64 	%rd8, %rd6, %rd7;
	ld.global.f32 	%f22, [%rd8];
	shl.b32 	%r22, %r4, 2;
	add.s32 	%r5, %r3, %r22;
	st.shared.f32 	[%r5], %f22;
	setp.ne.s32 	%p1, %r1, 0;
	shl.b32 	%r23, %r17, 2;
	add.s32 	%r6, %r19, %r23;
	@%p1 bra 	$L__BB0_2;
	mul.wide.s32 	%rd9, %r17, 4;
	add.s64 	%rd10, %rd2, %rd9;
	ld.global.f32 	%f23, [%rd10+-4];
	st.shared.f32 	[%r6+-4], %f23;
$L__BB0_2:
	setp.lt.s32 	%p2, %r17, -1;
	@%p2 bra 	$L__BB0_29;
	add.s32 	%r7, %r3, %r18;
	add.s32 	%r8, %r17, -2;
	add.s32 	%r9, %r4, 1;
	and.b32  	%r10, %r9, 3;
	setp.lt.u32 	%p3, %r4, 3;
	@%p3 bra 	$L__BB0_22;
	and.b32  	%r25, %r9, -4;
	neg.s32 	%r31, %r25;
$L__BB0_5:
	bar.sync 	0;
	ld.shared.v2.f32 	{%f1, %f2}, [%r7];
	setp.leu.f32 	%p4, %f1, %f2;
	@%p4 bra 	$L__BB0_7;
	st.shared.v2.f32 	[%r7], {%f2, %f1};
$L__BB0_7:
	setp.ge.s32 	%p5, %r2, %r8;
	bar.sync 	0;
	ld.shared.f32 	%f3, [%r7+4];
	ld.shared.f32 	%f4, [%r7+8];
	setp.leu.f32 	%p6, %f3, %f4;
	or.pred  	%p7, %p6, %p5;
	@%p7 bra 	$L__BB0_9;
	st.shared.f32 	[%r7+4], %f4;
	st.shared.f32 	[%r7+8], %f3;
$L__BB0_9:
	bar.sync 	0;
	ld.shared.v2.f32 	{%f5, %f6}, [%r7];
	setp.leu.f32 	%p8, %f5, %f6;
	@%p8 bra 	$L__BB0_11;
	st.shared.v2.f32 	[%r7], {%f6, %f5};
$L__BB0_11:
	setp.ge.s32 	%p9, %r2, %r8;
	bar.sync 	0;
	ld.shared.f32 	%f7, [%r7+4];
	ld.shared.f32 	%f8, [%r7+8];
	setp.leu.f32 	%p10, %f7, %f8;
	or.pred  	%p11, %p10, %p9;
	@%p11 bra 	$L__BB0_13;
	st.shared.f32 	[%r7+4], %f8;
	st.shared.f32 	[%r7+8], %f7;
$L__BB0_13:
	bar.sync 	0;
	ld.shared.v2.f32 	{%f9, %f10}, [%r7];
	setp.leu.f32 	%p12, %f9, %f10;
	@%p12 bra 	$L__BB0_15;
	st.shared.v2.f32 	[%r7], {%f10, %f9};
$L__BB0_15:
	setp.ge.s32 	%p13, %r2, %r8;
	bar.sync 	0;
	ld.shared.f32 	%f11, [%r7+4];
	ld.shared.f32 	%f12, [%r7+8];
	setp.leu.f32 	%p14, %f11, %f12;
	or.pred  	%p15, %p14, %p13;
	@%p15 bra 	$L__BB0_17;
	st.shared.f32 	[%r7+4], %f12;
	st.shared.f32 	[%r7+8], %f11;
$L__BB0_17:
	bar.sync 	0;
	ld.shared.v2.f32 	{%f13, %f14}, [%r7];
	setp.leu.f32 	%p16, %f13, %f14;
	@%p16 bra 	$L__BB0_19;
	st.shared.v2.f32 	[%r7], {%f14, %f13};
$L__BB0_19:
	setp.ge.s32 	%p17, %r2, %r8;
	bar.sync 	0;
	ld.shared.f32 	%f15, [%r7+4];
	ld.shared.f32 	%f16, [%r7+8];
	setp.leu.f32 	%p18, %f15, %f16;
	or.pred  	%p19, %p18, %p17;
	@%p19 bra 	$L__BB0_21;
	st.shared.f32 	[%r7+4], %f16;
	st.shared.f32 	[%r7+8], %f15;
$L__BB0_21:
	add.s32 	%r31, %r31, 4;
	setp.ne.s32 	%p20, %r31, 0;
	@%p20 bra 	$L__BB0_5;
$L__BB0_22:
	setp.eq.s32 	%p21, %r10, 0;
	@%p21 bra 	$L__BB0_29;
	neg.s32 	%r32, %r10;
$L__BB0_24:
	.pragma "nounroll";
	bar.sync 	0;
	ld.shared.v2.f32 	{%f17, %f18}, [%r7];
	setp.leu.f32 	%p22, %f17, %f18;
	@%p22 bra 	$L__BB0_26;
	st.shared.v2.f32 	[%r7], {%f18, %f17};
$L__BB0_26:
	setp.ge.s32 	%p23, %r2, %r8;
	bar.sync 	0;
	ld.shared.f32 	%f19, [%r7+4];
	ld.shared.f32 	%f20, [%r7+8];
	setp.leu.f32 	%p24, %f19, %f20;
	or.pred  	%p25, %p24, %p23;
	@%p25 bra 	$L__BB0_28;
	st.shared.f32 	[%r7+4], %f20;
	st.shared.f32 	[%r7+8], %f19;
$L__BB0_28:
	add.s32 	%r32, %r32, 1;
	setp.ne.s32 	%p26, %r32, 0;
	@%p26 bra 	$L__BB0_24;
$L__BB0_29:
	setp.ne.s32 	%p27, %r1, 0;
	bar.sync 	0;
	ld.shared.f32 	%f24, [%r3];
	add.s64 	%rd12, %rd1, %rd5;
	st.global.f32 	[%rd12], %f24;
	ld.shared.f32 	%f25, [%r5];
	add.s64 	%rd14, %rd12, %rd7;
	st.global.f32 	[%rd14], %f25;
	@%p27 bra 	$L__BB0_31;
	ld.shared.f32 	%f26, [%r6+-4];
	mul.wide.s32 	%rd15, %r17, 4;
	add.s64 	%rd16, %rd1, %rd15;
	st.global.f32 	[%rd16+-4], %f26;
$L__BB0_31:
	ret;

}
	// .globl	_Z13bubble_globalPfS_i
.visible .entry _Z13bubble_globalPfS_i(
	.param .u64 .ptr .align 1 _Z13bubble_globalPfS_i_param_0,
	.param .u64 .ptr .align 1 _Z13bubble_globalPfS_i_param_1,
	.param .u32 _Z13bubble_globalPfS_i_param_2
)
{
	.reg .pred 	%p<30>;
	.reg .b32 	%r<21>;
	.reg .b32 	%f<24>;
	.reg .b64 	%rd<16>;

	ld.param.u64 	%rd4, [_Z13bubble_globalPfS_i_param_0];
	ld.param.u64 	%rd5, [_Z13bubble_globalPfS_i_param_1];
	ld.param.u32 	%r14, [_Z13bubble_globalPfS_i_param_2];
	cvta.to.global.u64 	%rd1, %rd4;
	cvta.to.global.u64 	%rd2, %rd5;
	mov.u32 	%r1, %tid.x;
	shr.u32 	%r15, %r14, 31;
	add.s32 	%r16, %r14, %r15;
	shr.s32 	%r2, %r16, 1;
	setp.lt.s32 	%p1, %r14, -1;
	@%p1 bra 	$L__BB1_37;
	shl.b32 	%r3, %r1, 1;
	add.s32 	%r4, %r14, -1;
	mul.wide.u32 	%rd6, %r3, 4;
	add.s64 	%rd3, %rd2, %rd6;
	or.b32  	%r5, %r3, 1;
	add.s32 	%r6, %r2, 1;
	and.b32  	%r7, %r6, 3;
	setp.lt.u32 	%p2, %r2, 3;
	@%p2 bra 	$L__BB1_28;
	and.b32  	%r17, %r6, -4;
	neg.s32 	%r19, %r17;
$L__BB1_3:
	setp.ge.s32 	%p3, %r3, %r4;
	bar.sync 	0;
	@%p3 bra 	$L__BB1_6;
	ld.global.f32 	%f1, [%rd3];
	ld.global.f32 	%f2, [%rd3+4];
	setp.leu.f32 	%p4, %f1, %f2;
	@%p4 bra 	$L__BB1_6;
	st.global.f32 	[%rd3], %f2;
	st.global.f32 	[%rd3+4], %f1;
$L__BB1_6:
	setp.ge.s32 	%p5, %r5, %r4;
	bar.sync 	0;
	@%p5 bra 	$L__BB1_9;
	ld.global.f32 	%f3, [%rd3+4];
	ld.global.f32 	%f4, [%rd3+8];
	setp.leu.f32 	%p6, %f3, %f4;
	@%p6 bra 	$L__BB1_9;
	st.global.f32 	[%rd3+4], %f4;
	st.global.f32 	[%rd3+8], %f3;
$L__BB1_9:
	setp.ge.s32 	%p7, %r3, %r4;
	bar.sync 	0;
	@%p7 bra 	$L__BB1_12;
	ld.global.f32 	%f5, [%rd3];
	ld.global.f32 	%f6, [%rd3+4];
	setp.leu.f32 	%p8, %f5, %f6;
	@%p8 bra 	$L__BB1_12;
	st.global.f32 	[%rd3], %f6;
	st.global.f32 	[%rd3+4], %f5;
$L__BB1_12:
	setp.ge.s32 	%p9, %r5, %r4;
	bar.sync 	0;
	@%p9 bra 	$L__BB1_15;
	ld.global.f32 	%f7, [%rd3+4];
	ld.global.f32 	%f8, [%rd3+8];
	setp.leu.f32 	%p10, %f7, %f8;
	@%p10 bra 	$L__BB1_15;
	st.global.f32 	[%rd3+4], %f8;
	st.global.f32 	[%rd3+8], %f7;
$L__BB1_15:
	setp.ge.s32 	%p11, %r3, %r4;
	bar.sync 	0;
	@%p11 bra 	$L__BB1_18;
	ld.global.f32 	%f9, [%rd3];
	ld.global.f32 	%f10, [%rd3+4];
	setp.leu.f32 	%p12, %f9, %f10;
	@%p12 bra 	$L__BB1_18;
	st.global.f32 	[%rd3], %f10;
	st.global.f32 	[%rd3+4], %f9;
$L__BB1_18:
	setp.ge.s32 	%p13, %r5, %r4;
	bar.sync 	0;
	@%p13 bra 	$L__BB1_21;
	ld.global.f32 	%f11, [%rd3+4];
	ld.global.f32 	%f12, [%rd3+8];
	setp.leu.f32 	%p14, %f11, %f12;
	@%p14 bra 	$L__BB1_21;
	st.global.f32 	[%rd3+4], %f12;
	st.global.f32 	[%rd3+8], %f11;
$L__BB1_21:
	setp.ge.s32 	%p15, %r3, %r4;
	bar.sync 	0;
	@%p15 bra 	$L__BB1_24;
	ld.global.f32 	%f13, [%rd3];
	ld.global.f32 	%f14, [%rd3+4];
	setp.leu.f32 	%p16, %f13, %f14;
	@%p16 bra 	$L__BB1_24;
	st.global.f32 	[%rd3], %f14;
	st.global.f32 	[%rd3+4], %f13;
$L__BB1_24:
	setp.ge.s32 	%p17, %r5, %r4;
	bar.sync 	0;
	@%p17 bra 	$L__BB1_27;
	ld.global.f32 	%f15, [%rd3+4];
	ld.global.f32 	%f16, [%rd3+8];
	setp.leu.f32 	%p18, %f15, %f16;
	@%p18 bra 	$L__BB1_27;
	st.global.f32 	[%rd3+4], %f16;
	st.global.f32 	[%rd3+8], %f15;
$L__BB1_27:
	add.s32 	%r19, %r19, 4;
	setp.ne.s32 	%p19, %r19, 0;
	@%p19 bra 	$L__BB1_3;
$L__BB1_28:
	setp.eq.s32 	%p20, %r7, 0;
	@%p20 bra 	$L__BB1_37;
	neg.s32 	%r20, %r7;
$L__BB1_30:
	.pragma "nounroll";
	setp.ge.s32 	%p21, %r3, %r4;
	bar.sync 	0;
	@%p21 bra 	$L__BB1_33;
	ld.global.f32 	%f17, [%rd3];
	ld.global.f32 	%f18, [%rd3+4];
	setp.leu.f32 	%p22, %f17, %f18;
	@%p22 bra 	$L__BB1_33;
	st.global.f32 	[%rd3], %f18;
	st.global.f32 	[%rd3+4], %f17;
$L__BB1_33:
	setp.ge.s32 	%p23, %r5, %r4;
	bar.sync 	0;
	@%p23 bra 	$L__BB1_36;
	ld.global.f32 	%f19, [%rd3+4];
	ld.global.f32 	%f20, [%rd3+8];
	setp.leu.f32 	%p24, %f19, %f20;
	@%p24 bra 	$L__BB1_36;
	st.global.f32 	[%rd3+4], %f20;
	st.global.f32 	[%rd3+8], %f19;
$L__BB1_36:
	add.s32 	%r20, %r20, 1;
	setp.ne.s32 	%p25, %r20, 0;
	@%p25 bra 	$L__BB1_30;
$L__BB1_37:
	bar.sync 	0;
	mul.wide.u32 	%rd7, %r1, 4;
	add.s64 	%rd8, %rd2, %rd7;
	ld.global.f32 	%f21, [%rd8];
	add.s64 	%rd9, %rd1, %rd7;
	st.global.f32 	[%rd9], %f21;
	mul.wide.s32 	%rd10, %r2, 4;
	add.s64 	%rd11, %rd8, %rd10;
	ld.global.f32 	%f22, [%rd11];
	add.s64 	%rd12, %rd9, %rd10;
	st.global.f32 	[%rd12], %f22;
	setp.ne.s32 	%p26, %r1, 0;
	and.b32  	%r18, %r14, 1;
	setp.eq.b32 	%p27, %r18, 1;
	not.pred 	%p28, %p27;
	or.pred  	%p29, %p26, %p28;
	@%p29 bra 	$L__BB1_39;
	mul.wide.s32 	%rd13, %r14, 4;
	add.s64 	%rd14, %rd2, %rd13;
	ld.global.f32 	%f23, [%rd14+-4];
	add.s64 	%rd15, %rd1, %rd13;
	st.global.f32 	[%rd15+-4], %f23;
$L__BB1_39:
	ret;

}


// ===== COMPILED SASS (sm_100) =====

	.target	sm_100

	.elftype	@"ET_EXEC"


//--------------------- .note.nv.tkinfo           --------------------------
	.section	.note.nv.tkinfo,"",@"SHT_NOTE"
	.sectionflags	@"SHF_NOTE_NV_TKINFO"
	.tkinfo
        /*0018*/ 	.word	0x00000002
        /*0030*/ 	.string	""
        /*0030*/ 	.string	"ptxas"
        /*0030*/ 	.string	"Cuda compilation tools, release 13.0, V13.0.88"
        /*0030*/ 	.string	"Build cuda_13.0.r13.0/compiler.36424714_0"
        /*0030*/ 	.string	"-arch sm_100 -m 64 "



//--------------------- .note.nv.cuinfo           --------------------------
	.section	.note.nv.cuinfo,"",@"SHT_NOTE"
	.sectionflags	@"SHF_NOTE_NV_CUINFO"
        /*0018*/ 	.short	0x0002
        /*001a*/ 	.short	0x0064
        /*001c*/ 	.short	0x0082
	.zero		2


//--------------------- .nv.info                  --------------------------
	.section	.nv.info,"",@"SHT_CUDA_INFO"
	.align	4


	//----- nvinfo : EIATTR_REGCOUNT
	.align		4
        /*0000*/ 	.byte	0x04, 0x2f
        /*0002*/ 	.short	(.L_1 - .L_0)
	.align		4
.L_0:
        /*0004*/ 	.word	index@(_Z6bubblePfS_i)
        /*0008*/ 	.word	0x00000018


	//----- nvinfo : EIATTR_FRAME_SIZE
	.align		4
.L_1:
        /*000c*/ 	.byte	0x04, 0x11
        /*000e*/ 	.short	(.L_3 - .L_2)
	.align		4
.L_2:
        /*0010*/ 	.word	index@(_Z6bubblePfS_i)
        /*0014*/ 	.word	0x00000000


	//----- nvinfo : EIATTR_REGCOUNT
	.align		4
.L_3:
        /*0018*/ 	.byte	0x04, 0x2f
        /*001a*/ 	.short	(.L_5 - .L_4)
	.align		4
.L_4:
        /*001c*/ 	.word	index@(_Z13bubble_globalPfS_i)
        /*0020*/ 	.word	0x00000014


	//----- nvinfo : EIATTR_FRAME_SIZE
	.align		4
.L_5:
        /*0024*/ 	.byte	0x04, 0x11
        /*0026*/ 	.short	(.L_7 - .L_6)
	.align		4
.L_6:
        /*0028*/ 	.word	index@(_Z13bubble_globalPfS_i)
        /*002c*/ 	.word	0x00000000


	//----- nvinfo : EIATTR_MIN_STACK_SIZE
	.align		4
.L_7:
        /*0030*/ 	.byte	0x04, 0x12
        /*0032*/ 	.short	(.L_9 - .L_8)
	.align		4
.L_8:
        /*0034*/ 	.word	index@(_Z13bubble_globalPfS_i)
        /*0038*/ 	.word	0x00000000


	//----- nvinfo : EIATTR_MIN_STACK_SIZE
	.align		4
.L_9:
        /*003c*/ 	.byte	0x04, 0x12
        /*003e*/ 	.short	(.L_11 - .L_10)
	.align		4
.L_10:
        /*0040*/ 	.word	index@(_Z6bubblePfS_i)
        /*0044*/ 	.word	0x00000000
.L_11:


//--------------------- .nv.compat                --------------------------
	.section	.nv.compat,"",@"SHT_CUDA_COMPAT_INFO"
	.align	4
        /*0000*/ 	.byte	0x02, 0x09, 0x00, 0x00, 0x02, 0x02, 0x01, 0x00, 0x02, 0x05, 0x05, 0x00, 0x03, 0x07, 0x01, 0x01
        /*0010*/ 	.byte	0x02, 0x03, 0x00, 0x00, 0x02, 0x06, 0x01, 0x00, 0x04, 0x0b, 0x08, 0x00, 0x09, 0x00, 0x00, 0x00
        /*0020*/ 	.byte	0x00, 0x00, 0x00, 0x00


//--------------------- .nv.info._Z13bubble_globalPfS_i --------------------------
	.section	.nv.info._Z13bubble_globalPfS_i,"",@"SHT_CUDA_INFO"
	.sectionflags	@""
	.align	4


	//----- nvinfo : EIATTR_CUDA_API_VERSION
	.align		4
        /*0000*/ 	.byte	0x04, 0x37
        /*0002*/ 	.short	(.L_13 - .L_12)
.L_12:
        /*0004*/ 	.word	0x00000082


	//----- nvinfo : EIATTR_KPARAM_INFO
	.align		4
.L_13:
        /*0008*/ 	.byte	0x04, 0x17
        /*000a*/ 	.short	(.L_15 - .L_14)
.L_14:
        /*000c*/ 	.word	0x00000000
        /*0010*/ 	.short	0x0002
        /*0012*/ 	.short	0x0010
        /*0014*/ 	.byte	0x00, 0xf0, 0x11, 0x00


	//----- nvinfo : EIATTR_KPARAM_INFO
	.align		4
.L_15:
        /*0018*/ 	.byte	0x04, 0x17
        /*001a*/ 	.short	(.L_17 - .L_16)
.L_16:
        /*001c*/ 	.word	0x00000000
        /*0020*/ 	.short	0x0001
        /*0022*/ 	.short	0x0008
        /*0024*/ 	.byte	0x00, 0xf5, 0x21, 0x00


	//----- nvinfo : EIATTR_KPARAM_INFO
	.align		4
.L_17:
        /*0028*/ 	.byte	0x04, 0x17
        /*002a*/ 	.short	(.L_19 - .L_18)
.L_18:
        /*002c*/ 	.word	0x00000000
        /*0030*/ 	.short	0x0000
        /*0032*/ 	.short	0x0000
        /*0034*/ 	.byte	0x00, 0xf5, 0x21, 0x00


	//----- nvinfo : EIATTR_SPARSE_MMA_MASK
	.align		4
.L_19:
        /*0038*/ 	.byte	0x03, 0x50
        /*003a*/ 	.short	0x0000


	//----- nvinfo : EIATTR_MAXREG_COUNT
	.align		4
        /*003c*/ 	.byte	0x03, 0x1b
        /*003e*/ 	.short	0x00ff


	//----- nvinfo : EIATTR_NUM_BARRIERS
	.align		4
        /*0040*/ 	.byte	0x02, 0x4c
        /*0042*/ 	.byte	0x01
	.zero		1


	//----- nvinfo : EIATTR_MERCURY_ISA_VERSION
	.align		4
        /*0044*/ 	.byte	0x03, 0x5f
        /*0046*/ 	.short	0x0101


	//----- nvinfo : EIATTR_VRC_CTA_INIT_COUNT
	.align		4
        /*0048*/ 	.byte	0x02, 0x4a
	.zero		1
	.zero		1


	//----- nvinfo : EIATTR_EXIT_INSTR_OFFSETS
	.align		4
        /*004c*/ 	.byte	0x04, 0x1c
        /*004e*/ 	.short	(.L_21 - .L_20)


	//   ....[0]....
.L_20:
        /*0050*/ 	.word	0x000008a0


	//   ....[1]....
        /*0054*/ 	.word	0x000008f0


	//----- nvinfo : EIATTR_CRS_STACK_SIZE
	.align		4
.L_21:
        /*0058*/ 	.byte	0x04, 0x1e
        /*005a*/ 	.short	(.L_23 - .L_22)
.L_22:
        /*005c*/ 	.word	0x00000000


	//----- nvinfo : EIATTR_CBANK_PARAM_SIZE
	.align		4
.L_23:
        /*0060*/ 	.byte	0x03, 0x19
        /*0062*/ 	.short	0x0014


	//----- nvinfo : EIATTR_PARAM_CBANK
	.align		4
        /*0064*/ 	.byte	0x04, 0x0a
        /*0066*/ 	.short	(.L_25 - .L_24)
	.align		4
.L_24:
        /*0068*/ 	.word	index@(.nv.constant0._Z13bubble_globalPfS_i)
        /*006c*/ 	.short	0x0380
        /*006e*/ 	.short	0x0014


	//----- nvinfo : EIATTR_SW_WAR
	.align		4
.L_25:
        /*0070*/ 	.byte	0x04, 0x36
        /*0072*/ 	.short	(.L_27 - .L_26)
.L_26:
        /*0074*/ 	.word	0x00000008
.L_27:


//--------------------- .nv.info._Z6bubblePfS_i   --------------------------
	.section	.nv.info._Z6bubblePfS_i,"",@"SHT_CUDA_INFO"
	.sectionflags	@""
	.align	4


	//----- nvinfo : EIATTR_CUDA_API_VERSION
	.align		4
        /*0000*/ 	.byte	0x04, 0x37
        /*0002*/ 	.short	(.L_29 - .L_28)
.L_28:
        /*0004*/ 	.word	0x00000082


	//----- nvinfo : EIATTR_KPARAM_INFO
	.align		4
.L_29:
        /*0008*/ 	.byte	0x04, 0x17
        /*000a*/ 	.short	(.L_31 - .L_30)
.L_30:
        /*000c*/ 	.word	0x00000000
        /*0010*/ 	.short	0x0002
        /*0012*/ 	.short	0x0010
        /*0014*/ 	.byte	0x00, 0xf0, 0x11, 0x00


	//----- nvinfo : EIATTR_KPARAM_INFO
	.align		4
.L_31:
        /*0018*/ 	.byte	0x04, 0x17
        /*001a*/ 	.short	(.L_33 - .L_32)
.L_32:
        /*001c*/ 	.word	0x00000000
        /*0020*/ 	.short	0x0001
        /*0022*/ 	.short	0x0008
        /*0024*/ 	.byte	0x00, 0xf5, 0x21, 0x00


	//----- nvinfo : EIATTR_KPARAM_INFO
	.align		4
.L_33:
        /*0028*/ 	.byte	0x04, 0x17
        /*002a*/ 	.short	(.L_35 - .L_34)
.L_34:
        /*002c*/ 	.word	0x00000000
        /*0030*/ 	.short	0x0000
        /*0032*/ 	.short	0x0000
        /*0034*/ 	.byte	0x00, 0xf5, 0x21, 0x00


	//----- nvinfo : EIATTR_SPARSE_MMA_MASK
	.align		4
.L_35:
        /*0038*/ 	.byte	0x03, 0x50
        /*003a*/ 	.short	0x0000


	//----- nvinfo : EIATTR_MAXREG_COUNT
	.align		4
        /*003c*/ 	.byte	0x03, 0x1b
        /*003e*/ 	.short	0x00ff


	//----- nvinfo : EIATTR_NUM_BARRIERS
	.align		4
        /*0040*/ 	.byte	0x02, 0x4c
        /*0042*/ 	.byte	0x01
	.zero		1


	//----- nvinfo : EIATTR_MERCURY_ISA_VERSION
	.align		4
        /*0044*/ 	.byte	0x03, 0x5f
        /*0046*/ 	.short	0x0101


	//----- nvinfo : EIATTR_VRC_CTA_INIT_COUNT
	.align		4
        /*0048*/ 	.byte	0x02, 0x4a
	.zero		1
	.zero		1


	//----- nvinfo : EIATTR_EXIT_INSTR_OFFSETS
	.align		4
        /*004c*/ 	.byte	0x04, 0x1c
        /*004e*/ 	.short	(.L_37 - .L_36)


	//   ....[0]....
.L_36:
        /*0050*/ 	.word	0x00000730


	//   ....[1]....
        /*0054*/ 	.word	0x00000780


	//----- nvinfo : EIATTR_CBANK_PARAM_SIZE
	.align		4
.L_37:
        /*0058*/ 	.byte	0x03, 0x19
        /*005a*/ 	.short	0x0014


	//----- nvinfo : EIATTR_PARAM_CBANK
	.align		4
        /*005c*/ 	.byte	0x04, 0x0a
        /*005e*/ 	.short	(.L_39 - .L_38)
	.align		4
.L_38:
        /*0060*/ 	.word	index@(.nv.constant0._Z6bubblePfS_i)
        /*0064*/ 	.short	0x0380
        /*0066*/ 	.short	0x0014


	//----- nvinfo : EIATTR_SW_WAR
	.align		4
.L_39:
        /*0068*/ 	.byte	0x04, 0x36
        /*006a*/ 	.short	(.L_41 - .L_40)
.L_40:
        /*006c*/ 	.word	0x00000008
.L_41:


//--------------------- .nv.callgraph             --------------------------
	.section	.nv.callgraph,"",@"SHT_CUDA_CALLGRAPH"
	.align	4
	.sectionentsize	8
	.align		4
        /*0000*/ 	.word	0x00000000
	.align		4
        /*0004*/ 	.word	0xffffffff
	.align		4
        /*0008*/ 	.word	0x00000000
	.align		4
        /*000c*/ 	.word	0xfffffffe
	.align		4
        /*0010*/ 	.word	0x00000000
	.align		4
        /*0014*/ 	.word	0xfffffffd
	.align		4
        /*0018*/ 	.word	0x00000000
	.align		4
        /*001c*/ 	.word	0xfffffffc


//--------------------- .text._Z13bubble_globalPfS_i --------------------------
	.section	.text._Z13bubble_globalPfS_i,"ax",@progbits
	.align	128
        .global         _Z13bubble_globalPfS_i
        .type           _Z13bubble_globalPfS_i,@function
        .size           _Z13bubble_globalPfS_i,(.L_x_30 - _Z13bubble_globalPfS_i)
        .other          _Z13bubble_globalPfS_i,@"STO_CUDA_ENTRY STV_DEFAULT"
_Z13bubble_globalPfS_i:
.text._Z13bubble_globalPfS_i:
[----:B------:R-:W-:Y:S08]  /*0000*/  LDC R1, c[0x0][0x37c] ;  /* 0x0000df00ff017b82 */ /* 0x000ff00000000800 */
[----:B------:R-:W0:Y:S01]  /*0010*/  LDC R6, c[0x0][0x390] ;  /* 0x0000e400ff067b82 */ /* 0x000e220000000800 */
[----:B------:R-:W1:Y:S01]  /*0020*/  S2R R0, SR_TID.X ;  /* 0x0000000000007919 */ /* 0x000e620000002100 */
[----:B------:R-:W2:Y:S01]  /*0030*/  LDCU.64 UR4, c[0x0][0x358] ;  /* 0x00006b00ff0477ac */ /* 0x000ea20008000a00 */
[----:B0-----:R-:W-:-:S02]  /*0040*/  ISETP.GE.AND P0, PT, R6, -0x1, PT ;  /* 0xffffffff0600780c */ /* 0x001fc40003f06270 */
[----:B------:R-:W-:-:S04]  /*0050*/  LEA.HI R4, R6, R6, RZ, 0x1 ;  /* 0x0000000606047211 */ /* 0x000fc800078f08ff */
[----:B------:R-:W-:-:S07]  /*0060*/  SHF.R.S32.HI R4, RZ, 0x1, R4 ;  /* 0x00000001ff047819 */ /* 0x000fce0000011404 */
[----:B-12---:R-:W-:Y:S05]  /*0070*/  @!P0 BRA `(.L_x_0) ;  /* 0x0000000400cc8947 */ /* 0x006fea0003800000 */
[----:B------:R-:W0:Y:S01]  /*0080*/  LDC.64 R2, c[0x0][0x388] ;  /* 0x0000e200ff027b82 */ /* 0x000e220000000a00 */
[C---:B------:R-:W-:Y:S01]  /*0090*/  ISETP.GE.U32.AND P0, PT, R4.reuse, 0x3, PT ;  /* 0x000000030400780c */ /* 0x040fe20003f06070 */
[----:B------:R-:W-:Y:S02]  /*00a0*/  VIADD R8, R4, 0x1 ;  /* 0x0000000104087836 */ /* 0x000fe40000000000 */
[----:B------:R-:W-:Y:S02]  /*00b0*/  IMAD.SHL.U32 R7, R0, 0x2, RZ ;  /* 0x0000000200077824 */ /* 0x000fe400078e00ff */
[----:B------:R-:W-:Y:S01]  /*00c0*/  VIADD R6, R6, 0xffffffff ;  /* 0xffffffff06067836 */ /* 0x000fe20000000000 */
[----:B------:R-:W-:Y:S01]  /*00d0*/  LOP3.LUT R9, R8, 0x3, RZ, 0xc0, !PT ;  /* 0x0000000308097812 */ /* 0x000fe200078ec0ff */
[C---:B------:R-:W-:Y:S02]  /*00e0*/  VIADD R5, R7.reuse, 0x1 ;  /* 0x0000000107057836 */ /* 0x040fe40000000000 */
[----:B0-----:R-:W-:-:S04]  /*00f0*/  IMAD.WIDE.U32 R2, R7, 0x4, R2 ;  /* 0x0000000407027825 */ /* 0x001fc800078e0002 */
[----:B------:R-:W-:Y:S05]  /*0100*/  @!P0 BRA `(.L_x_1) ;  /* 0x0000000400408947 */ /* 0x000fea0003800000 */
[----:B------:R-:W-:Y:S02]  /*0110*/  LOP3.LUT R8, R8, 0xfffffffc, RZ, 0xc0, !PT ;  /* 0xfffffffc08087812 */ /* 0x000fe400078ec0ff */
[----:B------:R-:W-:-:S03]  /*0120*/  ISETP.GE.AND P1, PT, R7, R6, PT ;  /* 0x000000060700720c */ /* 0x000fc60003f26270 */
[----:B------:R-:W-:-:S10]  /*0130*/  IMAD.MOV R8, RZ, RZ, -R8 ;  /* 0x000000ffff087224 */ /* 0x000fd400078e0a08 */
.L_x_18:
[----:B------:R-:W-:Y:S01]  /*0140*/  BAR.SYNC.DEFER_BLOCKING 0x0 ;  /* 0x0000000000007b1d */ /* 0x000fe20000010000 */
[----:B------:R-:W-:-:S05]  /*0150*/  ISETP.GE.AND P0, PT, R5, R6, PT ;  /* 0x000000060500720c */ /* 0x000fca0003f06270 */
[----:B------:R-:W-:Y:S04]  /*0160*/  BSSY.RECONVERGENT B0, `(.L_x_2) ;  /* 0x0000007000007945 */ /* 0x000fe80003800200 */
[----:B01234-:R-:W-:Y:S05]  /*0170*/  @P1 BRA `(.L_x_3) ;  /* 0x0000000000141947 */ /* 0x01ffea0003800000 */
[----:B------:R-:W2:Y:S04]  /*0180*/  LDG.E R11, desc[UR4][R2.64] ;  /* 0x00000004020b7981 */ /* 0x000ea8000c1e1900 */
[----:B------:R-:W2:Y:S02]  /*0190*/  LDG.E R10, desc[UR4][R2.64+0x4] ;  /* 0x00000404020a7981 */ /* 0x000ea4000c1e1900 */
[----:B--2---:R-:W-:-:S13]  /*01a0*/  FSETP.GT.AND P1, PT, R11, R10, PT ;  /* 0x0000000a0b00720b */ /* 0x004fda0003f24000 */
[----:B------:R0:W-:Y:S04]  /*01b0*/  @P1 STG.E desc[UR4][R2.64], R10 ;  /* 0x0000000a02001986 */ /* 0x0001e8000c101904 */
[----:B------:R0:W-:Y:S02]  /*01c0*/  @P1 STG.E desc[UR4][R2.64+0x4], R11 ;  /* 0x0000040b02001986 */ /* 0x0001e4000c101904 */
.L_x_3:
[----:B------:R-:W-:Y:S05]  /*01d0*/  BSYNC.RECONVERGENT B0 ;  /* 0x0000000000007941 */ /* 0x000fea0003800200 */
.L_x_2:
[----:B------:R-:W-:Y:S01]  /*01e0*/  BAR.SYNC.DEFER_BLOCKING 0x0 ;  /* 0x0000000000007b1d */ /* 0x000fe20000010000 */
[----:B------:R-:W-:-:S05]  /*01f0*/  ISETP.GE.AND P1, PT, R7, R6, PT ;  /* 0x000000060700720c */ /* 0x000fca0003f26270 */
[----:B------:R-:W-:Y:S04]  /*0200*/  BSSY.RECONVERGENT B0, `(.L_x_4) ;  /* 0x0000007000007945 */ /* 0x000fe80003800200 */
[----:B------:R-:W-:Y:S05]  /*0210*/  @P0 BRA `(.L_x_5) ;  /* 0x0000000000140947 */ /* 0x000fea0003800000 */
[----:B0-----:R-:W2:Y:S04]  /*0220*/  LDG.E R11, desc[UR4][R2.64+0x4] ;  /* 0x00000404020b7981 */ /* 0x001ea8000c1e1900 */
[----:B------:R-:W2:Y:S02]  /*0230*/  LDG.E R10, desc[UR4][R2.64+0x8] ;  /* 0x00000804020a7981 */ /* 0x000ea4000c1e1900 */
[----:B--2---:R-:W-:-:S13]  /*0240*/  FSETP.GT.AND P2, PT, R11, R10, PT ;  /* 0x0000000a0b00720b */ /* 0x004fda0003f44000 */
[----:B------:R1:W-:Y:S04]  /*0250*/  @P2 STG.E desc[UR4][R2.64+0x4], R10 ;  /* 0x0000040a02002986 */ /* 0x0003e8000c101904 */
[----:B------:R1:W-:Y:S02]  /*0260*/  @P2 STG.E desc[UR4][R2.64+0x8], R11 ;  /* 0x0000080b02002986 */ /* 0x0003e4000c101904 */
.L_x_5:
[----:B------:R-:W-:Y:S05]  /*0270*/  BSYNC.RECONVERGENT B0 ;  /* 0x0000000000007941 */ /* 0x000fea0003800200 */
.L_x_4:
[----:B------:R-:W-:Y:S06]  /*0280*/  BAR.SYNC.DEFER_BLOCKING 0x0 ;  /* 0x0000000000007b1d */ /* 0x000fec0000010000 */
[----:B------:R-:W-:Y:S04]  /*0290*/  BSSY.RECONVERGENT B0, `(.L_x_6) ;  /* 0x0000007000007945 */ /* 0x000fe80003800200 */
[----:B------:R-:W-:Y:S05]  /*02a0*/  @P1 BRA `(.L_x_7) ;  /* 0x0000000000141947 */ /* 0x000fea0003800000 */
[----:B01----:R-:W2:Y:S04]  /*02b0*/  LDG.E R11, desc[UR4][R2.64] ;  /* 0x00000004020b7981 */ /* 0x003ea8000c1e1900 */
[----:B------:R-:W2:Y:S02]  /*02c0*/  LDG.E R10, desc[UR4][R2.64+0x4] ;  /* 0x00000404020a7981 */ /* 0x000ea4000c1e1900 */
[----:B--2---:R-:W-:-:S13]  /*02d0*/  FSETP.GT.AND P2, PT, R11, R10, PT ;  /* 0x0000000a0b00720b */ /* 0x004fda0003f44000 */
[----:B------:R2:W-:Y:S04]  /*02e0*/  @P2 STG.E desc[UR4][R2.64], R10 ;  /* 0x0000000a02002986 */ /* 0x0005e8000c101904 */
[----:B------:R2:W-:Y:S02]  /*02f0*/  @P2 STG.E desc[UR4][R2.64+0x4], R11 ;  /* 0x0000040b02002986 */ /* 0x0005e4000c101904 */
.L_x_7:
[----:B------:R-:W-:Y:S05]  /*0300*/  BSYNC.RECONVERGENT B0 ;  /* 0x0000000000007941 */ /* 0x000fea0003800200 */
.L_x_6:
[----:B------:R-:W-:Y:S06]  /*0310*/  BAR.SYNC.DEFER_BLOCKING 0x0 ;  /* 0x0000000000007b1d */ /* 0x000fec0000010000 */
[----:B------:R-:W-:Y:S04]  /*0320*/  BSSY.RECONVERGENT B0, `(.L_x_8) ;  /* 0x0000007000007945 */ /* 0x000fe80003800200 */
[----:B------:R-:W-:Y:S05]  /*0330*/  @P0 BRA `(.L_x_9) ;  /* 0x0000000000140947 */ /* 0x000fea0003800000 */
[----:B012---:R-:W2:Y:S04]  /*0340*/  LDG.E R11, desc[UR4][R2.64+0x4] ;  /* 0x00000404020b7981 */ /* 0x007ea8000c1e1900 */
[----:B------:R-:W2:Y:S02]  /*0350*/  LDG.E R10, desc[UR4][R2.64+0x8] ;  /* 0x00000804020a7981 */ /* 0x000ea4000c1e1900 */
[----:B--2---:R-:W-:-:S13]  /*0360*/  FSETP.GT.AND P2, PT, R11, R10, PT ;  /* 0x0000000a0b00720b */ /* 0x004fda0003f44000 */
[----:B------:R3:W-:Y:S04]  /*0370*/  @P2 STG.E desc[UR4][R2.64+0x4], R10 ;  /* 0x0000040a02002986 */ /* 0x0007e8000c101904 */
[----:B------:R3:W-:Y:S02]  /*0380*/  @P2 STG.E desc[UR4][R2.64+0x8], R11 ;  /* 0x0000080b02002986 */ /* 0x0007e4000c101904 */
.L_x_9:
[----:B------:R-:W-:Y:S05]  /*0390*/  BSYNC.RECONVERGENT B0 ;  /* 0x0000000000007941 */ /* 0x000fea0003800200 */
.L_x_8:
[----:B------:R-:W-:Y:S06]  /*03a0*/  BAR.SYNC.DEFER_BLOCKING 0x0 ;  /* 0x0000000000007b1d */ /* 0x000fec0000010000 */
[----:B------:R-:W-:Y:S04]  /*03b0*/  BSSY.RECONVERGENT B0, `(.L_x_10) ;  /* 0x0000007000007945 */ /* 0x000fe80003800200 */
[----:B------:R-:W-:Y:S05]  /*03c0*/  @P1 BRA `(.L_x_11) ;  /* 0x0000000000141947 */ /* 0x000fea0003800000 */
[----:B0123--:R-:W2:Y:S04]  /*03d0*/  LDG.E R11, desc[UR4][R2.64] ;  /* 0x00000004020b7981 */ /* 0x00fea8000c1e1900 */
[----:B------:R-:W2:Y:S02]  /*03e0*/  LDG.E R10, desc[UR4][R2.64+0x4] ;  /* 0x00000404020a7981 */ /* 0x000ea4000c1e1900 */
[----:B--2---:R-:W-:-:S13]  /*03f0*/  FSETP.GT.AND P2, PT, R11, R10, PT ;  /* 0x0000000a0b00720b */ /* 0x004fda0003f44000 */
[----:B------:R4:W-:Y:S04]  /*0400*/  @P2 STG.E desc[UR4][R2.64], R10 ;  /* 0x0000000a02002986 */ /* 0x0009e8000c101904 */
[----:B------:R4:W-:Y:S02]  /*0410*/  @P2 STG.E desc[UR4][R2.64+0x4], R11 ;  /* 0x0000040b02002986 */ /* 0x0009e4000c101904 */
.L_x_11:
[----:B------:R-:W-:Y:S05]  /*0420*/  BSYNC.RECONVERGENT B0 ;  /* 0x0000000000007941 */ /* 0x000fea0003800200 */
.L_x_10:
[----:B------:R-:W-:Y:S06]  /*0430*/  BAR.SYNC.DEFER_BLOCKING 0x0 ;  /* 0x0000000000007b1d */ /* 0x000fec0000010000 */
[----:B------:R-:W-:Y:S04]  /*0440*/  BSSY.RECONVERGENT B0, `(.L_x_12) ;  /* 0x0000007000007945 */ /* 0x000fe80003800200 */
[----:B------:R-:W-:Y:S05]  /*0450*/  @P0 BRA `(.L_x_13) ;  /* 0x0000000000140947 */ /* 0x000fea0003800000 */
[----:B01234-:R-:W2:Y:S04]  /*0460*/  LDG.E R11, desc[UR4][R2.64+0x4] ;  /* 0x00000404020b7981 */ /* 0x01fea8000c1e1900 */
[----:B------:R-:W2:Y:S02]  /*0470*/  LDG.E R10, desc[UR4][R2.64+0x8] ;  /* 0x00000804020a7981 */ /* 0x000ea4000c1e1900 */
[----:B--2---:R-:W-:-:S13]  /*0480*/  FSETP.GT.AND P2, PT, R11, R10, PT ;  /* 0x0000000a0b00720b */ /* 0x004fda0003f44000 */
[----:B------:R0:W-:Y:S04]  /*0490*/  @P2 STG.E desc[UR4][R2.64+0x4], R10 ;  /* 0x0000040a02002986 */ /* 0x0001e8000c101904 */
[----:B------:R0:W-:Y:S02]  /*04a0*/  @P2 STG.E desc[UR4][R2.64+0x8], R11 ;  /* 0x0000080b02002986 */ /* 0x0001e4000c101904 */
.L_x_13:
[----:B------:R-:W-:Y:S05]  /*04b0*/  BSYNC.RECONVERGENT B0 ;  /* 0x0000000000007941 */ /* 0x000fea0003800200 */
.L_x_12:
        /* <DEDUP_REMOVED lines=8> */
.L_x_15:
[----:B------:R-:W-:Y:S05]  /*0540*/  BSYNC.RECONVERGENT B0 ;  /* 0x0000000000007941 */ /* 0x000fea0003800200 */
.L_x_14:
[----:B------:R-:W-:Y:S01]  /*0550*/  VIADD R8, R8, 0x4 ;  /* 0x0000000408087836 */ /* 0x000fe20000000000 */
[----:B------:R-:W-:Y:S04]  /*0560*/  BAR.SYNC.DEFER_BLOCKING 0x0 ;  /* 0x0000000000007b1d */ /* 0x000fe80000010000 */
[----:B------:R-:W-:Y:S02]  /*0570*/  ISETP.NE.AND P2, PT, R8, RZ, PT ;  /* 0x000000ff0800720c */ /* 0x000fe40003f45270 */
[----:B------:R-:W-:Y:S04]  /*0580*/  BSSY.RECONVERGENT B0, `(.L_x_16) ;  /* 0x0000007000007945 */ /* 0x000fe80003800200 */
[----:B------:R-:W-:Y:S07]  /*0590*/  @P0 BRA `(.L_x_17) ;  /* 0x0000000000140947 */ /* 0x000fee0003800000 */
[----:B01234-:R-:W2:Y:S04]  /*05a0*/  LDG.E R11, desc[UR4][R2.64+0x4] ;  /* 0x00000404020b7981 */ /* 0x01fea8000c1e1900 */
[----:B------:R-:W2:Y:S02]  /*05b0*/  LDG.E R10, desc[UR4][R2.64+0x8] ;  /* 0x00000804020a7981 */ /* 0x000ea4000c1e1900 */
[----:B--2---:R-:W-:-:S13]  /*05c0*/  FSETP.GT.AND P0, PT, R11, R10, PT ;  /* 0x0000000a0b00720b */ /* 0x004fda0003f04000 */
[----:B------:R0:W-:Y:S04]  /*05d0*/  @P0 STG.E desc[UR4][R2.64+0x4], R10 ;  /* 0x0000040a02000986 */ /* 0x0001e8000c101904 */
[----:B------:R0:W-:Y:S02]  /*05e0*/  @P0 STG.E desc[UR4][R2.64+0x8], R11 ;  /* 0x0000080b02000986 */ /* 0x0001e4000c101904 */
.L_x_17:
[----:B------:R-:W-:Y:S05]  /*05f0*/  BSYNC.RECONVERGENT B0 ;  /* 0x0000000000007941 */ /* 0x000fea0003800200 */
.L_x_16:
[----:B------:R-:W-:Y:S05]  /*0600*/  @P2 BRA `(.L_x_18) ;  /* 0xfffffff800cc2947 */ /* 0x000fea000383ffff */
.L_x_1:
[----:B------:R-:W-:-:S13]  /*0610*/  ISETP.NE.AND P0, PT, R9, RZ, PT ;  /* 0x000000ff0900720c */ /* 0x000fda0003f05270 */
[----:B------:R-:W-:Y:S05]  /*0620*/  @!P0 BRA `(.L_x_0) ;  /* 0x0000000000608947 */ /* 0x000fea0003800000 */
[----:B------:R-:W-:Y:S01]  /*0630*/  ISETP.GE.AND P0, PT, R7, R6, PT ;  /* 0x000000060700720c */ /* 0x000fe20003f06270 */
[----:B------:R-:W-:-:S12]  /*0640*/  IMAD.MOV R9, RZ, RZ, -R9 ;  /* 0x000000ffff097224 */ /* 0x000fd800078e0a09 */
.L_x_23:
[----:B------:R-:W-:Y:S06]  /*0650*/  BAR.SYNC.DEFER_BLOCKING 0x0 ;  /* 0x0000000000007b1d */ /* 0x000fec0000010000 */
[----:B------:R-:W-:Y:S04]  /*0660*/  BSSY.RECONVERGENT B0, `(.L_x_19) ;  /* 0x0000007000007945 */ /* 0x000fe80003800200 */
[----:B0-----:R-:W-:Y:S05]  /*0670*/  @P0 BRA `(.L_x_20) ;  /* 0x0000000000140947 */ /* 0x001fea0003800000 */
[----:B------:R-:W5:Y:S04]  /*0680*/  LDG.E R7, desc[UR4][R2.64] ;  /* 0x0000000402077981 */ /* 0x000f68000c1e1900 */
[----:B------:R-:W5:Y:S02]  /*0690*/  LDG.E R8, desc[UR4][R2.64+0x4] ;  /* 0x0000040402087981 */ /* 0x000f64000c1e1900 */
[----:B-----5:R-:W-:-:S13]  /*06a0*/  FSETP.GT.AND P1, PT, R7, R8, PT ;  /* 0x000000080700720b */ /* 0x020fda0003f24000 */
[----:B------:R0:W-:Y:S04]  /*06b0*/  @P1 STG.E desc[UR4][R2.64], R8 ;  /* 0x0000000802001986 */ /* 0x0001e8000c101904 */
[----:B------:R0:W-:Y:S02]  /*06c0*/  @P1 STG.E desc[UR4][R2.64+0x4], R7 ;  /* 0x0000040702001986 */ /* 0x0001e4000c101904 */
.L_x_20:
[----:B------:R-:W-:Y:S05]  /*06d0*/  BSYNC.RECONVERGENT B0 ;  /* 0x0000000000007941 */ /* 0x000fea0003800200 */
.L_x_19:
[----:B------:R-:W-:Y:S01]  /*06e0*/  BAR.SYNC.DEFER_BLOCKING 0x0 ;  /* 0x0000000000007b1d */ /* 0x000fe20000010000 */
[----:B------:R-:W-:Y:S01]  /*06f0*/  ISETP.GE.AND P2, PT, R5, R6, PT ;  /* 0x000000060500720c */ /* 0x000fe20003f46270 */
[----:B------:R-:W-:-:S04]  /*0700*/  VIADD R9, R9, 0x1 ;  /* 0x0000000109097836 */ /* 0x000fc80000000000 */
[----:B------:R-:W-:Y:S01]  /*0710*/  BSSY.RECONVERGENT B0, `(.L_x_21) ;  /* 0x0000008000007945 */ /* 0x000fe20003800200 */
[----:B------:R-:W-:-:S07]  /*0720*/  ISETP.NE.AND P1, PT, R9, RZ, PT ;  /* 0x000000ff0900720c */ /* 0x000fce0003f25270 */
[----:B------:R-:W-:Y:S06]  /*0730*/  @P2 BRA `(.L_x_22) ;  /* 0x0000000000142947 */ /* 0x000fec0003800000 */
[----:B0-----:R-:W5:Y:S04]  /*0740*/  LDG.E R7, desc[UR4][R2.64+0x4] ;  /* 0x0000040402077981 */ /* 0x001f68000c1e1900 */
[----:B------:R-:W5:Y:S02]  /*0750*/  LDG.E R8, desc[UR4][R2.64+0x8] ;  /* 0x0000080402087981 */ /* 0x000f64000c1e1900 */
[----:B-----5:R-:W-:-:S13]  /*0760*/  FSETP.GT.AND P2, PT, R7, R8, PT ;  /* 0x000000080700720b */ /* 0x020fda0003f44000 */
[----:B------:R0:W-:Y:S04]  /*0770*/  @P2 STG.E desc[UR4][R2.64+0x4], R8 ;  /* 0x0000040802002986 */ /* 0x0001e8000c101904 */
[----:B------:R0:W-:Y:S02]  /*0780*/  @P2 STG.E desc[UR4][R2.64+0x8], R7 ;  /* 0x0000080702002986 */ /* 0x0001e4000c101904 */
.L_x_22:
[----:B------:R-:W-:Y:S05]  /*0790*/  BSYNC.RECONVERGENT B0 ;  /* 0x0000000000007941 */ /* 0x000fea0003800200 */
.L_x_21:
[----:B------:R-:W-:Y:S05]  /*07a0*/  @P1 BRA `(.L_x_23) ;  /* 0xfffffffc00a81947 */ /* 0x000fea000383ffff */
.L_x_0:
[----:B------:R-:W5:Y:S08]  /*07b0*/  LDC.64 R12, c[0x0][0x388] ;  /* 0x0000e200ff0c7b82 */ /* 0x000f700000000a00 */
[----:B01234-:R-:W0:Y:S08]  /*07c0*/  LDC.64 R10, c[0x0][0x380] ;  /* 0x0000e000ff0a7b82 */ /* 0x01fe300000000a00 */
[----:B------:R-:W1:Y:S01]  /*07d0*/  LDC R17, c[0x0][0x390] ;  /* 0x0000e400ff117b82 */ /* 0x000e620000000800 */
[----:B-----5:R-:W-:-:S07]  /*07e0*/  IMAD.WIDE.U32 R2, R0, 0x4, R12 ;  /* 0x0000000400027825 */ /* 0x020fce00078e000c */
[----:B------:R-:W-:Y:S06]  /*07f0*/  BAR.SYNC.DEFER_BLOCKING 0x0 ;  /* 0x0000000000007b1d */ /* 0x000fec0000010000 */
[----:B------:R-:W2:Y:S01]  /*0800*/  LDG.E R15, desc[UR4][R2.64] ;  /* 0x00000004020f7981 */ /* 0x000ea2000c1e1900 */
[----:B0-----:R-:W-:-:S04]  /*0810*/  IMAD.WIDE.U32 R6, R0, 0x4, R10 ;  /* 0x0000000400067825 */ /* 0x001fc800078e000a */
[----:B------:R-:W-:Y:S01]  /*0820*/  IMAD.WIDE R8, R4, 0x4, R2 ;  /* 0x0000000404087825 */ /* 0x000fe200078e0202 */
[----:B-1----:R-:W-:-:S04]  /*0830*/  LOP3.LUT R5, R17, 0x1, RZ, 0xc0, !PT ;  /* 0x0000000111057812 */ /* 0x002fc800078ec0ff */
[----:B------:R-:W-:Y:S01]  /*0840*/  ISETP.NE.U32.AND P0, PT, R5, 0x1, PT ;  /* 0x000000010500780c */ /* 0x000fe20003f05070 */
[----:B--2---:R0:W-:Y:S04]  /*0850*/  STG.E desc[UR4][R6.64], R15 ;  /* 0x0000000f06007986 */ /* 0x0041e8000c101904 */
[----:B------:R-:W2:Y:S01]  /*0860*/  LDG.E R9, desc[UR4][R8.64] ;  /* 0x0000000408097981 */ /* 0x000ea2000c1e1900 */
[----:B------:R-:W-:Y:S01]  /*0870*/  ISETP.NE.OR P0, PT, R0, RZ, P0 ;  /* 0x000000ff0000720c */ /* 0x000fe20000705670 */
[----:B------:R-:W-:-:S05]  /*0880*/  IMAD.WIDE R4, R4, 0x4, R6 ;  /* 0x0000000404047825 */ /* 0x000fca00078e0206 */
[----:B--2---:R0:W-:Y:S07]  /*0890*/  STG.E desc[UR4][R4.64], R9 ;  /* 0x0000000904007986 */ /* 0x0041ee000c101904 */
[----:B------:R-:W-:Y:S05]  /*08a0*/  @P0 EXIT ;  /* 0x000000000000094d */ /* 0x000fea0003800000 */
[----:B------:R-:W-:-:S06]  /*08b0*/  IMAD.WIDE R2, R17, 0x4, R12 ;  /* 0x0000000411027825 */ /* 0x000fcc00078e020c */
[----:B------:R-:W2:Y:S01]  /*08c0*/  LDG.E R3, desc[UR4][R2.64+-0x4] ;  /* 0xfffffc0402037981 */ /* 0x000ea2000c1e1900 */
[----:B0-----:R-:W-:-:S05]  /*08d0*/  IMAD.WIDE R4, R17, 0x4, R10 ;  /* 0x0000000411047825 */ /* 0x001fca00078e020a */
[----:B--2---:R-:W-:Y:S01]  /*08e0*/  STG.E desc[UR4][R4.64+-0x4], R3 ;  /* 0xfffffc0304007986 */ /* 0x004fe2000c101904 */
[----:B------:R-:W-:Y:S05]  /*08f0*/  EXIT ;  /* 0x000000000000794d */ /* 0x000fea0003800000 */
.L_x_24:
[----:B------:R-:W-:-:S00]  /*0900*/  BRA `(.L_x_24) ;  /* 0xfffffffc00fc7947 */ /* 0x000fc0000383ffff */
[----:B------:R-:W-:-:S00]  /*0910*/  NOP ;  /* 0x0000000000007918 */ /* 0x000fc00000000000 */
        /* <DEDUP_REMOVED lines=14> */
.L_x_30:


//--------------------- .text._Z6bubblePfS_i      --------------------------
	.section	.text._Z6bubblePfS_i,"ax",@progbits
	.align	128
        .global         _Z6bubblePfS_i
        .type           _Z6bubblePfS_i,@function
        .size           _Z6bubblePfS_i,(.L_x_31 - _Z6bubblePfS_i)
        .other          _Z6bubblePfS_i,@"STO_CUDA_ENTRY STV_DEFAULT"
_Z6bubblePfS_i:
.text._Z6bubblePfS_i:
[----:B------:R-:W-:Y:S01]  /*0000*/  LDC R1, c[0x0][0x37c] ;  /* 0x0000df00ff017b82 */ /* 0x000fe20000000800 */
[----:B------:R-:W0:Y:S07]  /*0010*/  S2R R0, SR_TID.X ;  /* 0x0000000000007919 */ /* 0x000e2e0000002100 */
[----:B------:R-:W1:Y:S01]  /*0020*/  LDC R13, c[0x0][0x390] ;  /* 0x0000e400ff0d7b82 */ /* 0x000e620000000800 */
[----:B------:R-:W2:Y:S07]  /*0030*/  LDCU.64 UR6, c[0x0][0x358] ;  /* 0x00006b00ff0677ac */ /* 0x000eae0008000a00 */
[----:B------:R-:W3:Y:S01]  /*0040*/  LDC.64 R10, c[0x0][0x388] ;  /* 0x0000e200ff0a7b82 */ /* 0x000ee20000000a00 */
[----:B-1----:R-:W-:-:S04]  /*0050*/  LEA.HI R2, R13, R13, RZ, 0x1 ;  /* 0x0000000d0d027211 */ /* 0x002fc800078f08ff */
[----:B------:R-:W-:-:S03]  /*0060*/  SHF.R.S32.HI R2, RZ, 0x1, R2 ;  /* 0x00000001ff027819 */ /* 0x000fc60000011402 */
[----:B------:R-:W-:Y:S01]  /*0070*/  BAR.SYNC.DEFER_BLOCKING 0x0 ;  /* 0x0000000000007b1d */ /* 0x000fe20000010000 */
[C---:B0-----:R-:W-:Y:S01]  /*0080*/  ISETP.NE.AND P0, PT, R0.reuse, RZ, PT ;  /* 0x000000ff0000720c */ /* 0x041fe20003f05270 */
[----:B---3--:R-:W-:-:S04]  /*0090*/  IMAD.WIDE.U32 R6, R0, 0x4, R10 ;  /* 0x0000000400067825 */ /* 0x008fc800078e000a */
[----:B------:R-:W-:-:S08]  /*00a0*/  IMAD.WIDE R8, R2, 0x4, R6 ;  /* 0x0000000402087825 */ /* 0x000fd000078e0206 */
[----:B------:R-:W-:Y:S01]  /*00b0*/  @!P0 IMAD.WIDE R10, R13, 0x4, R10 ;  /* 0x000000040d0a8825 */ /* 0x000fe200078e020a */
[----:B--2---:R-:W2:Y:S04]  /*00c0*/  LDG.E R6, desc[UR6][R6.64] ;  /* 0x0000000606067981 */ /* 0x004ea8000c1e1900 */
[----:B------:R-:W3:Y:S04]  /*00d0*/  LDG.E R9, desc[UR6][R8.64] ;  /* 0x0000000608097981 */ /* 0x000ee8000c1e1900 */
[----:B------:R-:W4:Y:S01]  /*00e0*/  @!P0 LDG.E R10, desc[UR6][R10.64+-0x4] ;  /* 0xfffffc060a0a8981 */ /* 0x000f22000c1e1900 */
[----:B------:R-:W0:Y:S01]  /*00f0*/  S2UR UR5, SR_CgaCtaId ;  /* 0x00000000000579c3 */ /* 0x000e220000008800 */
[----:B------:R-:W-:-:S02]  /*0100*/  UMOV UR4, 0x400 ;  /* 0x0000040000047882 */ /* 0x000fc40000000000 */
[----:B0-----:R-:W-:-:S06]  /*0110*/  ULEA UR4, UR5, UR4, 0x18 ;  /* 0x0000000405047291 */ /* 0x001fcc000f8ec0ff */
[----:B------:R-:W-:Y:S02]  /*0120*/  LEA R5, R0, UR4, 0x2 ;  /* 0x0000000400057c11 */ /* 0x000fe4000f8e10ff */
[----:B------:R-:W-:-:S03]  /*0130*/  LEA R3, R13, UR4, 0x2 ;  /* 0x000000040d037c11 */ /* 0x000fc6000f8e10ff */
[----:B------:R-:W-:Y:S01]  /*0140*/  IMAD R4, R2, 0x4, R5 ;  /* 0x0000000402047824 */ /* 0x000fe200078e0205 */
[----:B--2---:R0:W-:Y:S04]  /*0150*/  STS [R5], R6 ;  /* 0x0000000605007388 */ /* 0x0041e80000000800 */
[----:B---3--:R0:W-:Y:S04]  /*0160*/  STS [R4], R9 ;  /* 0x0000000904007388 */ /* 0x0081e80000000800 */
[----:B----4-:R0:W-:Y:S01]  /*0170*/  @!P0 STS [R3+-0x4], R10 ;  /* 0xfffffc0a03008388 */ /* 0x0101e20000000800 */
[----:B------:R-:W-:-:S13]  /*0180*/  ISETP.GE.AND P0, PT, R13, -0x1, PT ;  /* 0xffffffff0d00780c */ /* 0x000fda0003f06270 */
[----:B0-----:R-:W-:Y:S05]  /*0190*/  @!P0 BRA `(.L_x_25) ;  /* 0x0000000400408947 */ /* 0x001fea0003800000 */
[C---:B------:R-:W-:Y:S01]  /*01a0*/  ISETP.GE.U32.AND P0, PT, R2.reuse, 0x3, PT ;  /* 0x000000030200780c */ /* 0x040fe20003f06070 */
[----:B------:R-:W-:Y:S02]  /*01b0*/  VIADD R10, R2, 0x1 ;  /* 0x00000001020a7836 */ /* 0x000fe40000000000 */
[----:B------:R-:W-:Y:S02]  /*01c0*/  VIADD R8, R13, 0xfffffffe ;  /* 0xfffffffe0d087836 */ /* 0x000fe40000000000 */
[----:B------:R-:W-:Y:S01]  /*01d0*/  IMAD.SHL.U32 R9, R0, 0x2, RZ ;  /* 0x0000000200097824 */ /* 0x000fe200078e00ff */
[----:B------:R-:W-:Y:S01]  /*01e0*/  LOP3.LUT R7, R10, 0x3, RZ, 0xc0, !PT ;  /* 0x000000030a077812 */ /* 0x000fe200078ec0ff */
[----:B------:R-:W-:-:S03]  /*01f0*/  IMAD R6, R0, 0x4, R5 ;  /* 0x0000000400067824 */ /* 0x000fc600078e0205 */
[----:B------:R-:W-:-:S03]  /*0200*/  ISETP.NE.AND P1, PT, R7, RZ, PT ;  /* 0x000000ff0700720c */ /* 0x000fc60003f25270 */
[----:B------:R-:W-:Y:S10]  /*0210*/  @!P0 BRA `(.L_x_26) ;  /* 0x0000000000d88947 */ /* 0x000ff40003800000 */
[----:B------:R-:W-:-:S05]  /*0220*/  LOP3.LUT R10, R10, 0xfffffffc, RZ, 0xc0, !PT ;  /* 0xfffffffc0a0a7812 */ /* 0x000fca00078ec0ff */
[----:B------:R-:W-:-:S07]  /*0230*/  IMAD.MOV R10, RZ, RZ, -R10 ;  /* 0x000000ffff0a7224 */ /* 0x000fce00078e0a0a */
.L_x_27:
[----:B------:R-:W-:Y:S01]  /*0240*/  BAR.SYNC.DEFER_BLOCKING 0x0 ;  /* 0x0000000000007b1d */ /* 0x000fe20000010000 */
[----:B------:R-:W-:-:S05]  /*0250*/  VIADD R10, R10, 0x4 ;  /* 0x000000040a0a7836 */ /* 0x000fca0000000000 */
[----:B------:R-:W0:Y:S02]  /*0260*/  LDS.64 R12, [R6] ;  /* 0x00000000060c7984 */ /* 0x000e240000000a00 */
[----:B0-----:R-:W-:Y:S01]  /*0270*/  FSETP.GT.AND P0, PT, R12, R13, PT ;  /* 0x0000000d0c00720b */ /* 0x001fe20003f04000 */
[----:B------:R-:W-:Y:S02]  /*0280*/  IMAD.MOV.U32 R16, RZ, RZ, R13 ;  /* 0x000000ffff107224 */ /* 0x000fe400078e000d */
[----:B------:R-:W-:-:S10]  /*0290*/  IMAD.MOV.U32 R17, RZ, RZ, R12 ;  /* 0x000000ffff117224 */ /* 0x000fd400078e000c */
[----:B------:R-:W-:Y:S01]  /*02a0*/  @P0 STS.64 [R6], R16 ;  /* 0x0000001006000388 */ /* 0x000fe20000000a00 */
[----:B------:R-:W-:Y:S01]  /*02b0*/  BAR.SYNC.DEFER_BLOCKING 0x0 ;  /* 0x0000000000007b1d */ /* 0x000fe20000010000 */
[----:B------:R-:W-:-:S05]  /*02c0*/  ISETP.GE.AND P0, PT, R9, R8, PT ;  /* 0x000000080900720c */ /* 0x000fca0003f06270 */
[----:B------:R-:W-:Y:S04]  /*02d0*/  LDS R11, [R6+0x4] ;  /* 0x00000400060b7984 */ /* 0x000fe80000000800 */
[----:B------:R-:W0:Y:S02]  /*02e0*/  LDS R12, [R6+0x8] ;  /* 0x00000800060c7984 */ /* 0x000e240000000800 */
[----:B0-----:R-:W-:-:S13]  /*02f0*/  FSETP.LEU.OR P2, PT, R11, R12, P0 ;  /* 0x0000000c0b00720b */ /* 0x001fda000074b400 */
[----:B------:R-:W-:Y:S04]  /*0300*/  @!P2 STS [R6+0x4], R12 ;  /* 0x0000040c0600a388 */ /* 0x000fe80000000800 */
[----:B------:R-:W-:Y:S01]  /*0310*/  @!P2 STS [R6+0x8], R11 ;  /* 0x0000080b0600a388 */ /* 0x000fe20000000800 */
[----:B------:R-:W-:Y:S06]  /*0320*/  BAR.SYNC.DEFER_BLOCKING 0x0 ;  /* 0x0000000000007b1d */ /* 0x000fec0000010000 */
[----:B------:R-:W0:Y:S02]  /*0330*/  LDS.64 R14, [R6] ;  /* 0x00000000060e7984 */ /* 0x000e240000000a00 */
[----:B0-----:R-:W-:Y:S01]  /*0340*/  FSETP.GT.AND P2, PT, R14, R15, PT ;  /* 0x0000000f0e00720b */ /* 0x001fe20003f44000 */
[----:B------:R-:W-:-:S02]  /*0350*/  IMAD.MOV.U32 R18, RZ, RZ, R15 ;  /* 0x000000ffff127224 */ /* 0x000fc400078e000f */
[----:B------:R-:W-:-:S10]  /*0360*/  IMAD.MOV.U32 R19, RZ, RZ, R14 ;  /* 0x000000ffff137224 */ /* 0x000fd400078e000e */
[----:B------:R-:W-:Y:S01]  /*0370*/  @P2 STS.64 [R6], R18 ;  /* 0x0000001206002388 */ /* 0x000fe20000000a00 */
[----:B------:R-:W-:Y:S06]  /*0380*/  BAR.SYNC.DEFER_BLOCKING 0x0 ;  /* 0x0000000000007b1d */ /* 0x000fec0000010000 */
        /* <DEDUP_REMOVED lines=27> */
[----:B------:R0:W-:Y:S04]  /*0540*/  @!P0 STS [R6+0x4], R14 ;  /* 0x0000040e06008388 */ /* 0x0001e80000000800 */
[----:B------:R0:W-:Y:S01]  /*0550*/  @!P0 STS [R6+0x8], R13 ;  /* 0x0000080d06008388 */ /* 0x0001e20000000800 */
[----:B------:R-:W-:-:S13]  /*0560*/  ISETP.NE.AND P0, PT, R10, RZ, PT ;  /* 0x000000ff0a00720c */ /* 0x000fda0003f05270 */
[----:B0-----:R-:W-:Y:S05]  /*0570*/  @P0 BRA `(.L_x_27) ;  /* 0xfffffffc00300947 */ /* 0x001fea000383ffff */
.L_x_26:
[----:B------:R-:W-:Y:S05]  /*0580*/  @!P1 BRA `(.L_x_25) ;  /* 0x0000000000449947 */ /* 0x000fea0003800000 */
[----:B------:R-:W-:Y:S01]  /*0590*/  ISETP.GE.AND P0, PT, R9, R8, PT ;  /* 0x000000080900720c */ /* 0x000fe20003f06270 */
[----:B------:R-:W-:-:S12]  /*05a0*/  IMAD.MOV R7, RZ, RZ, -R7 ;  /* 0x000000ffff077224 */ /* 0x000fd800078e0a07 */
.L_x_28:
[----:B------:R-:W-:Y:S01]  /*05b0*/  BAR.SYNC.DEFER_BLOCKING 0x0 ;  /* 0x0000000000007b1d */ /* 0x000fe20000010000 */
[----:B------:R-:W-:-:S05]  /*05c0*/  VIADD R7, R7, 0x1 ;  /* 0x0000000107077836 */ /* 0x000fca0000000000 */
[----:B------:R-:W0:Y:S02]  /*05d0*/  LDS.64 R8, [R6] ;  /* 0x0000000006087984 */ /* 0x000e240000000a00 */
[----:B0-----:R-:W-:Y:S01]  /*05e0*/  FSETP.GT.AND P1, PT, R8, R9, PT ;  /* 0x000000090800720b */ /* 0x001fe20003f24000 */
[----:B------:R-:W-:Y:S02]  /*05f0*/  IMAD.MOV.U32 R10, RZ, RZ, R9 ;  /* 0x000000ffff0a7224 */ /* 0x000fe400078e0009 */
        /* <DEDUP_REMOVED lines=10> */
.L_x_25:
[----:B------:R-:W-:Y:S01]  /*06a0*/  BAR.SYNC.DEFER_BLOCKING 0x0 ;  /* 0x0000000000007b1d */ /* 0x000fe20000010000 */
[----:B------:R-:W-:-:S07]  /*06b0*/  ISETP.NE.AND P0, PT, R0, RZ, PT ;  /* 0x000000ff0000720c */ /* 0x000fce0003f05270 */
[----:B------:R-:W0:Y:S01]  /*06c0*/  LDC.64 R10, c[0x0][0x380] ;  /* 0x0000e000ff0a7b82 */ /* 0x000e220000000a00 */
[----:B------:R-:W1:Y:S04]  /*06d0*/  LDS R5, [R5] ;  /* 0x0000000005057984 */ /* 0x000e680000000800 */
[----:B------:R-:W2:Y:S01]  /*06e0*/  LDS R13, [R4] ;  /* 0x00000000040d7984 */ /* 0x000ea20000000800 */
[----:B0-----:R-:W-:-:S04]  /*06f0*/  IMAD.WIDE.U32 R6, R0, 0x4, R10 ;  /* 0x0000000400067825 */ /* 0x001fc800078e000a */
[----:B------:R-:W-:Y:S01]  /*0700*/  IMAD.WIDE R8, R2, 0x4, R6 ;  /* 0x0000000402087825 */ /* 0x000fe200078e0206 */
[----:B-1----:R0:W-:Y:S04]  /*0710*/  STG.E desc[UR6][R6.64], R5 ;  /* 0x0000000506007986 */ /* 0x0021e8000c101906 */
[----:B--2---:R0:W-:Y:S01]  /*0720*/  STG.E desc[UR6][R8.64], R13 ;  /* 0x0000000d08007986 */ /* 0x0041e2000c101906 */
[----:B------:R-:W-:Y:S05]  /*0730*/  @P0 EXIT ;  /* 0x000000000000094d */ /* 0x000fea0003800000 */
[----:B------:R-:W1:Y:S01]  /*0740*/  LDS R3, [R3+-0x4] ;  /* 0xfffffc0003037984 */ /* 0x000e620000000800 */
[----:B0-----:R-:W0:Y:S02]  /*0750*/  LDC R5, c[0x0][0x390] ;  /* 0x0000e400ff057b82 */ /* 0x001e240000000800 */
[----:B0-----:R-:W-:-:S05]  /*0760*/  IMAD.WIDE R4, R5, 0x4, R10 ;  /* 0x0000000405047825 */ /* 0x001fca00078e020a */
[----:B-1----:R-:W-:Y:S01]  /*0770*/  STG.E desc[UR6][R4.64+-0x4], R3 ;  /* 0xfffffc0304007986 */ /* 0x002fe2000c101906 */
[----:B------:R-:W-:Y:S05]  /*0780*/  EXIT ;  /* 0x000000000000794d */ /* 0x000fea0003800000 */
.L_x_29:
        /* <DEDUP_REMOVED lines=15> */
.L_x_31:


//--------------------- .nv.shared._Z13bubble_globalPfS_i --------------------------
	.section	.nv.shared._Z13bubble_globalPfS_i,"aw",@nobits
	.sectionflags	@""
	.align	16
	.zero		1024


//--------------------- .nv.shared.reserved.0     --------------------------
	.section	.nv.shared.reserved.0,"aw",@nobits
	.weak		__nv_reservedSMEM_offset_0_alias
	.size		__nv_reservedSMEM_offset_0_alias, 0, 64
	.other		__nv_reservedSMEM_offset_0_alias,@"STO_CUDA_RESERVED_SHARED STV_DEFAULT"
__nv_reservedSMEM_offset_0_alias:
	.zero		0
	.zero		64


//--------------------- .nv.shared._Z6bubblePfS_i --------------------------
	.section	.nv.shared._Z6bubblePfS_i,"aw",@nobits
	.sectionflags	@""
	.align	16
	.zero		1024


//--------------------- .nv.constant0._Z13bubble_globalPfS_i --------------------------
	.section	.nv.constant0._Z13bubble_globalPfS_i,"a",@progbits
	.sectionflags	@""
	.align	4
.nv.constant0._Z13bubble_globalPfS_i:
	.zero		916


//--------------------- .nv.constant0._Z6bubblePfS_i --------------------------
	.section	.nv.constant0._Z6bubblePfS_i,"a",@progbits
	.sectionflags	@""
	.align	4
.nv.constant0._Z6bubblePfS_i:
	.zero		916


//--------------------- SYMBOLS --------------------------

	.type		.nv.reservedSmem.offset0,@object
	.size		.nv.reservedSmem.offset0,0x4
	.type		.nv.reservedSmem.cap,@object
	.size		.nv.reservedSmem.cap,0x4
